	.headerflags	@"EF_CUDA_TEXMODE_UNIFIED EF_CUDA_64BIT_ADDRESS EF_CUDA_ACCELERATORS EF_CUDA_SM90 EF_CUDA_VIRTUAL_SM(EF_CUDA_SM90)"
	.elftype	@"ET_EXEC"


//--------------------- .nv.info                  --------------------------
	.section	.nv.info,"",@"SHT_CUDA_INFO"
	.align	4


	//----- nvinfo : EIATTR_REGCOUNT
	.align		4
        /*0000*/ 	.byte	0x04, 0x2f
        /*0002*/ 	.short	(.L_1 - .L_0)
	.align		4
.L_0:
        /*0004*/ 	.word	index@(triton_per_fused_hardswish_mean_39)
        /*0008*/ 	.word	0x00000016


	//----- nvinfo : EIATTR_MIN_STACK_SIZE
	.align		4
.L_1:
        /*000c*/ 	.byte	0x04, 0x12
        /*000e*/ 	.short	(.L_3 - .L_2)
	.align		4
.L_2:
        /*0010*/ 	.word	index@(triton_per_fused_hardswish_mean_39)
        /*0014*/ 	.word	0x00000000


	//----- nvinfo : EIATTR_FRAME_SIZE
	.align		4
.L_3:
        /*0018*/ 	.byte	0x04, 0x11
        /*001a*/ 	.short	(.L_5 - .L_4)
	.align		4
.L_4:
        /*001c*/ 	.word	index@(triton_per_fused_hardswish_mean_39)
        /*0020*/ 	.word	0x00000000


	//----- nvinfo : EIATTR_MIN_STACK_SIZE
	.align		4
.L_5:
        /*0024*/ 	.byte	0x04, 0x12
        /*0026*/ 	.short	(.L_7 - .L_6)
	.align		4
.L_6:
        /*0028*/ 	.word	index@(triton_per_fused_hardswish_mean_39)
        /*002c*/ 	.word	0x00000000
.L_7:


//--------------------- .nv.info.triton_per_fused_hardswish_mean_39 --------------------------
	.section	.nv.info.triton_per_fused_hardswish_mean_39,"",@"SHT_CUDA_INFO"
	.sectionflags	@""
	.align	4


	//----- nvinfo : EIATTR_CUDA_API_VERSION
	.align		4
        /*0000*/ 	.byte	0x04, 0x37
        /*0002*/ 	.short	(.L_9 - .L_8)
.L_8:
        /*0004*/ 	.word	0x0000007c


	//----- nvinfo : EIATTR_KPARAM_INFO
	.align		4
.L_9:
        /*0008*/ 	.byte	0x04, 0x17
        /*000a*/ 	.short	(.L_11 - .L_10)
.L_10:
        /*000c*/ 	.word	0x00000000
        /*0010*/ 	.short	0x0003
        /*0012*/ 	.short	0x0014
        /*0014*/ 	.byte	0x00, 0xf0, 0x11, 0x00


	//----- nvinfo : EIATTR_KPARAM_INFO
	.align		4
.L_11:
        /*0018*/ 	.byte	0x04, 0x17
        /*001a*/ 	.short	(.L_13 - .L_12)
.L_12:
        /*001c*/ 	.word	0x00000000
        /*0020*/ 	.short	0x0002
        /*0022*/ 	.short	0x0010
        /*0024*/ 	.byte	0x00, 0xf0, 0x11, 0x00


	//----- nvinfo : EIATTR_KPARAM_INFO
	.align		4
.L_13:
        /*0028*/ 	.byte	0x04, 0x17
        /*002a*/ 	.short	(.L_15 - .L_14)
.L_14:
        /*002c*/ 	.word	0x00000000
        /*0030*/ 	.short	0x0001
        /*0032*/ 	.short	0x0008
        /*0034*/ 	.byte	0x00, 0xf4, 0x21, 0x00


	//----- nvinfo : EIATTR_KPARAM_INFO
	.align		4
.L_15:
        /*0038*/ 	.byte	0x04, 0x17
        /*003a*/ 	.short	(.L_17 - .L_16)
.L_16:
        /*003c*/ 	.word	0x00000000
        /*0040*/ 	.short	0x0000
        /*0042*/ 	.short	0x0000
        /*0044*/ 	.byte	0x00, 0xf4, 0x21, 0x00


	//----- nvinfo : EIATTR_SPARSE_MMA_MASK
	.align		4
.L_17:
        /*0048*/ 	.byte	0x03, 0x50
        /*004a*/ 	.short	0x0000


	//----- nvinfo : EIATTR_MAXREG_COUNT
	.align		4
        /*004c*/ 	.byte	0x03, 0x1b
        /*004e*/ 	.short	0x00ff


	//----- nvinfo : EIATTR_COOP_GROUP_MASK_REGIDS
	.align		4
        /*0050*/ 	.byte	0x04, 0x29
        /*0052*/ 	.short	(.L_19 - .L_18)


	//   ....[0]....
.L_18:
        /*0054*/ 	.word	0xffffffff


	//   ....[1]....
        /*0058*/ 	.word	0xffffffff


	//   ....[2]....
        /*005c*/ 	.word	0xffffffff


	//   ....[3]....
        /*0060*/ 	.word	0xffffffff


	//   ....[4]....
        /*0064*/ 	.word	0xffffffff


	//   ....[5]....
        /*0068*/ 	.word	0xffffffff


	//   ....[6]....
        /*006c*/ 	.word	0xffffffff


	//   ....[7]....
        /*0070*/ 	.word	0xffffffff


	//   ....[8]....
        /*0074*/ 	.word	0xffffffff


	//   ....[9]....
        /*0078*/ 	.word	0xffffffff


	//----- nvinfo : EIATTR_COOP_GROUP_INSTR_OFFSETS
	.align		4
.L_19:
        /*007c*/ 	.byte	0x04, 0x28
        /*007e*/ 	.short	(.L_21 - .L_20)


	//   ....[0]....
.L_20:
        /*0080*/ 	.word	0x000003e0


	//   ....[1]....
        /*0084*/ 	.word	0x00000420


	//   ....[2]....
        /*0088*/ 	.word	0x00000440


	//   ....[3]....
        /*008c*/ 	.word	0x00000450


	//   ....[4]....
        /*0090*/ 	.word	0x00000470


	//   ....[5]....
        /*0094*/ 	.word	0x000004b0


	//   ....[6]....
        /*0098*/ 	.word	0x000004e0


	//   ....[7]....
        /*009c*/ 	.word	0x00000510


	//   ....[8]....
        /*00a0*/ 	.word	0x00000620


	//   ....[9]....
        /*00a4*/ 	.word	0x00000660


	//----- nvinfo : EIATTR_EXIT_INSTR_OFFSETS
	.align		4
.L_21:
        /*00a8*/ 	.byte	0x04, 0x1c
        /*00aa*/ 	.short	(.L_23 - .L_22)


	//   ....[0]....
.L_22:
        /*00ac*/ 	.word	0x00000780


	//   ....[1]....
        /*00b0*/ 	.word	0x000007b0


	//----- nvinfo : EIATTR_REQNTID
	.align		4
.L_23:
        /*00b4*/ 	.byte	0x04, 0x10
        /*00b6*/ 	.short	(.L_25 - .L_24)
.L_24:
        /*00b8*/ 	.word	0x00000080
        /*00bc*/ 	.word	0x00000001
        /*00c0*/ 	.word	0x00000001


	//----- nvinfo : EIATTR_CBANK_PARAM_SIZE
	.align		4
.L_25:
        /*00c4*/ 	.byte	0x03, 0x19
        /*00c6*/ 	.short	0x0018


	//----- nvinfo : EIATTR_PARAM_CBANK
	.align		4
        /*00c8*/ 	.byte	0x04, 0x0a
        /*00ca*/ 	.short	(.L_27 - .L_26)
	.align		4
.L_26:
        /*00cc*/ 	.word	index@(.nv.constant0.triton_per_fused_hardswish_mean_39)
        /*00d0*/ 	.short	0x0210
        /*00d2*/ 	.short	0x0018


	//----- nvinfo : EIATTR_SW_WAR
	.align		4
.L_27:
        /*00d4*/ 	.byte	0x04, 0x36
        /*00d6*/ 	.short	(.L_29 - .L_28)
.L_28:
        /*00d8*/ 	.word	0x00000008
.L_29:


//--------------------- .nv.callgraph             --------------------------
	.section	.nv.callgraph,"",@"SHT_CUDA_CALLGRAPH"
	.align	4
	.sectionentsize	8
	.align		4
        /*0000*/ 	.word	0x00000000
	.align		4
        /*0004*/ 	.word	0xffffffff
	.align		4
        /*0008*/ 	.word	0x00000000
	.align		4
        /*000c*/ 	.word	0xfffffffe
	.align		4
        /*0010*/ 	.word	0x00000000
	.align		4
        /*0014*/ 	.word	0xfffffffd
	.align		4
        /*0018*/ 	.word	0x00000000
	.align		4
        /*001c*/ 	.word	0xfffffffc


//--------------------- .text.triton_per_fused_hardswish_mean_39 --------------------------
	.section	.text.triton_per_fused_hardswish_mean_39,"ax",@progbits
	.sectionflags	@"SHF_BARRIERS=1"
	.align	128
        .global         triton_per_fused_hardswish_mean_39
        .type           triton_per_fused_hardswish_mean_39,@function
        .size           triton_per_fused_hardswish_mean_39,(.L_x_1 - triton_per_fused_hardswish_mean_39)
        .other          triton_per_fused_hardswish_mean_39,@"STO_CUDA_ENTRY STV_DEFAULT"
triton_per_fused_hardswish_mean_39:
.text.triton_per_fused_hardswish_mean_39:
[----:B------:R-:W0:Y:S02]  /*0000*/  LDC R1, c[0x0][0x28] ;  /* 0x00000a00ff017b82 */ /* 0x000e240000000800 */
[----:B------:R-:W1:Y:S01]  /*0010*/  S2R R0, SR_CTAID.X ;  /* 0x0000000000007919 */ /* 0x000e620000002500 */
[----:B------:R-:W2:Y:S01]  /*0020*/  LDC.64 R6, c[0x0][0x218] ;  /* 0x00008600ff067b82 */ /* 0x000ea20000000a00 */
[----:B------:R-:W-:Y:S01]  /*0030*/  ULDC.64 UR6, c[0x0][0x208] ;  /* 0x0000820000067ab9 */ /* 0x000fe20000000a00 */
[----:B------:R-:W3:Y:S01]  /*0040*/  S2R R3, SR_TID.X ;  /* 0x0000000000037919 */ /* 0x000ee20000002100 */
[----:B-1----:R-:W-:Y:S02]  /*0050*/  IMAD.SHL.U32 R0, R0, 0x20, RZ ;  /* 0x0000002000007824 */ /* 0x002fe400078e00ff */
[----:B---3--:R-:W-:Y:S01]  /*0060*/  IMAD.SHL.U32 R9, R3, 0x4, RZ ;  /* 0x0000000403097824 */ /* 0x008fe200078e00ff */
[----:B------:R-:W-:-:S04]  /*0070*/  SHF.R.U32.HI R10, RZ, 0x3, R3 ;  /* 0x00000003ff0a7819 */ /* 0x000fc80000011603 */
[----:B------:R-:W-:-:S04]  /*0080*/  LOP3.LUT R4, R0, 0x1c, R9, 0xf8, !PT ;  /* 0x0000001c00047812 */ /* 0x000fc800078ef809 */
[C---:B------:R-:W-:Y:S01]  /*0090*/  ISETP.GE.AND P0, PT, R4.reuse, 0x240, PT ;  /* 0x000002400400780c */ /* 0x040fe20003f06270 */
[----:B------:R-:W-:-:S05]  /*00a0*/  IMAD.HI R5, R4, 0x38e38e39, RZ ;  /* 0x38e38e3904057827 */ /* 0x000fca00078e02ff */
[----:B------:R-:W-:-:S04]  /*00b0*/  SHF.R.U32.HI R8, RZ, 0x1f, R5 ;  /* 0x0000001fff087819 */ /* 0x000fc80000011605 */
[----:B------:R-:W-:Y:S02]  /*00c0*/  LEA.HI.SX32 R11, R5, R8, 0x1b ;  /* 0x00000008050b7211 */ /* 0x000fe400078fdaff */
[----:B------:R-:W-:-:S03]  /*00d0*/  SGXT.U32 R5, R10, 0x4 ;  /* 0x000000040a05781a */ /* 0x000fc60000000000 */
[----:B------:R-:W-:-:S04]  /*00e0*/  IMAD R8, R11, -0x90, R4 ;  /* 0xffffff700b087824 */ /* 0x000fc800078e0204 */
[----:B------:R-:W-:Y:S01]  /*00f0*/  IMAD R8, R5, 0x90, R8 ;  /* 0x0000009005087824 */ /* 0x000fe200078e0208 */
[----:B------:R-:W-:-:S03]  /*0100*/  CS2R R4, SRZ ;  /* 0x0000000000047805 */ /* 0x000fc6000001ff00 */
[----:B------:R-:W-:-:S04]  /*0110*/  IMAD R11, R11, 0x900, R8 ;  /* 0x000009000b0b7824 */ /* 0x000fc800078e0208 */
[----:B--2---:R-:W-:Y:S01]  /*0120*/  IMAD.WIDE R10, R11, 0x4, R6 ;  /* 0x000000040b0a7825 */ /* 0x004fe200078e0206 */
[----:B------:R-:W-:-:S06]  /*0130*/  CS2R R6, SRZ ;  /* 0x0000000000067805 */ /* 0x000fcc000001ff00 */
[----:B------:R-:W2:Y:S01]  /*0140*/  @!P0 LDG.E.128 R4, desc[UR6][R10.64] ;  /* 0x000000060a048981 */ /* 0x000ea2000c1e1d00 */
[----:B------:R-:W1:Y:S01]  /*0150*/  S2UR UR5, SR_CgaCtaId ;  /* 0x00000000000579c3 */ /* 0x000e620000008800 */
[----:B------:R-:W-:Y:S02]  /*0160*/  UMOV UR4, 0x400 ;  /* 0x0000040000047882 */ /* 0x000fe40000000000 */
[----:B-1----:R-:W-:Y:S01]  /*0170*/  UPRMT UR4, UR5, 0x654, UR4 ;  /* 0x0000065405047896 */ /* 0x002fe20008000004 */
[----:B--2---:R-:W-:Y:S02]  /*0180*/  SEL R4, R4, RZ, !P0 ;  /* 0x000000ff04047207 */ /* 0x004fe40004000000 */
[----:B------:R-:W-:Y:S02]  /*0190*/  SEL R5, R5, RZ, !P0 ;  /* 0x000000ff05057207 */ /* 0x000fe40004000000 */
[----:B------:R-:W-:Y:S01]  /*01a0*/  SEL R6, R6, RZ, !P0 ;  /* 0x000000ff06067207 */ /* 0x000fe20004000000 */
[----:B------:R-:W-:Y:S01]  /*01b0*/  FADD R8, R4, 3 ;  /* 0x4040000004087421 */ /* 0x000fe20000000000 */
[----:B------:R-:W-:Y:S01]  /*01c0*/  SEL R7, R7, RZ, !P0 ;  /* 0x000000ff07077207 */ /* 0x000fe20004000000 */
[----:B------:R-:W-:-:S02]  /*01d0*/  FADD R12, R5, 3 ;  /* 0x40400000050c7421 */ /* 0x000fc40000000000 */
[----:B------:R-:W-:Y:S01]  /*01e0*/  FADD R13, R6, 3 ;  /* 0x40400000060d7421 */ /* 0x000fe20000000000 */
[----:B------:R-:W-:Y:S01]  /*01f0*/  FSETP.GTU.AND P1, PT, R8, RZ, PT ;  /* 0x000000ff0800720b */ /* 0x000fe20003f2c000 */
[----:B------:R-:W-:Y:S01]  /*0200*/  FADD R14, R7, 3 ;  /* 0x40400000070e7421 */ /* 0x000fe20000000000 */
[----:B------:R-:W-:Y:S02]  /*0210*/  FSETP.GTU.AND P3, PT, R12, RZ, PT ;  /* 0x000000ff0c00720b */ /* 0x000fe40003f6c000 */
[----:B------:R-:W-:Y:S02]  /*0220*/  FSEL R11, R8, RZ, P1 ;  /* 0x000000ff080b7208 */ /* 0x000fe40000800000 */
[----:B------:R-:W-:Y:S02]  /*0230*/  FSETP.GTU.AND P2, PT, R13, RZ, PT ;  /* 0x000000ff0d00720b */ /* 0x000fe40003f4c000 */
[----:B------:R-:W-:Y:S02]  /*0240*/  FSETP.GTU.AND P1, PT, R14, RZ, PT ;  /* 0x000000ff0e00720b */ /* 0x000fe40003f2c000 */
[----:B------:R-:W-:-:S02]  /*0250*/  FSETP.GEU.AND P5, PT, R11, 6, PT ;  /* 0x40c000000b00780b */ /* 0x000fc40003fae000 */
[----:B------:R-:W-:Y:S02]  /*0260*/  FSEL R12, R12, RZ, P3 ;  /* 0x000000ff0c0c7208 */ /* 0x000fe40001800000 */
[----:B------:R-:W-:Y:S02]  /*0270*/  FSEL R13, R13, RZ, P2 ;  /* 0x000000ff0d0d7208 */ /* 0x000fe40001000000 */
[----:B------:R-:W-:Y:S02]  /*0280*/  FSEL R14, R14, RZ, P1 ;  /* 0x000000ff0e0e7208 */ /* 0x000fe40000800000 */
[----:B------:R-:W-:Y:S02]  /*0290*/  FSETP.GEU.AND P1, PT, R12, 6, PT ;  /* 0x40c000000c00780b */ /* 0x000fe40003f2e000 */
[----:B------:R-:W-:Y:S02]  /*02a0*/  FSETP.GEU.AND P3, PT, R13, 6, PT ;  /* 0x40c000000d00780b */ /* 0x000fe40003f6e000 */
[----:B------:R-:W-:-:S02]  /*02b0*/  FSETP.GEU.AND P2, PT, R14, 6, PT ;  /* 0x40c000000e00780b */ /* 0x000fc40003f4e000 */
[C---:B------:R-:W-:Y:S02]  /*02c0*/  FSETP.NAN.AND P6, PT, R11.reuse, R11, PT ;  /* 0x0000000b0b00720b */ /* 0x040fe40003fc8000 */
[----:B------:R-:W-:Y:S02]  /*02d0*/  FSETP.NAN.AND P4, PT, R12, R12, PT ;  /* 0x0000000c0c00720b */ /* 0x000fe40003f88000 */
[----:B------:R-:W-:Y:S02]  /*02e0*/  @P5 FSEL R11, R11, 6, P6 ;  /* 0x40c000000b0b5808 */ /* 0x000fe40003000000 */
[----:B------:R-:W-:Y:S02]  /*02f0*/  FSETP.NAN.AND P5, PT, R13, R13, PT ;  /* 0x0000000d0d00720b */ /* 0x000fe40003fa8000 */
[----:B------:R-:W-:Y:S01]  /*0300*/  FSETP.NAN.AND P6, PT, R14, R14, PT ;  /* 0x0000000e0e00720b */ /* 0x000fe20003fc8000 */
[----:B------:R-:W-:Y:S01]  /*0310*/  FMUL R4, R4, R11 ;  /* 0x0000000b04047220 */ /* 0x000fe20000400000 */
[----:B------:R-:W-:-:S02]  /*0320*/  @P1 FSEL R12, R12, 6, P4 ;  /* 0x40c000000c0c1808 */ /* 0x000fc40002000000 */
[----:B------:R-:W-:Y:S01]  /*0330*/  @P3 FSEL R13, R13, 6, P5 ;  /* 0x40c000000d0d3808 */ /* 0x000fe20002800000 */
[----:B------:R-:W-:Y:S01]  /*0340*/  FMUL R4, R4, 0.16666667163372039795 ;  /* 0x3e2aaaab04047820 */ /* 0x000fe20000400000 */
[----:B------:R-:W-:Y:S01]  /*0350*/  @P2 FSEL R14, R14, 6, P6 ;  /* 0x40c000000e0e2808 */ /* 0x000fe20003000000 */
[----:B------:R-:W-:Y:S01]  /*0360*/  FMUL R5, R5, R12 ;  /* 0x0000000c05057220 */ /* 0x000fe20000400000 */
[----:B------:R-:W-:Y:S01]  /*0370*/  ISETP.GE.AND P1, PT, R3, 0x80, PT ;  /* 0x000000800300780c */ /* 0x000fe20003f26270 */
[----:B------:R-:W-:Y:S01]  /*0380*/  FMUL R6, R6, R13 ;  /* 0x0000000d06067220 */ /* 0x000fe20000400000 */
[----:B------:R-:W-:Y:S01]  /*0390*/  FSEL R4, R4, RZ, !P0 ;  /* 0x000000ff04047208 */ /* 0x000fe20004000000 */
[----:B------:R-:W-:Y:S01]  /*03a0*/  FMUL R7, R7, R14 ;  /* 0x0000000e07077220 */ /* 0x000fe20000400000 */
[----:B------:R-:W-:Y:S01]  /*03b0*/  FMUL R5, R5, 0.16666667163372039795 ;  /* 0x3e2aaaab05057820 */ /* 0x000fe20000400000 */
[----:B------:R-:W-:Y:S02]  /*03c0*/  FMUL R6, R6, 0.16666667163372039795 ;  /* 0x3e2aaaab06067820 */ /* 0x000fe40000400000 */
[----:B------:R-:W-:Y:S01]  /*03d0*/  FMUL R7, R7, 0.16666667163372039795 ;  /* 0x3e2aaaab07077820 */ /* 0x000fe20000400000 */
[----:B------:R-:W1:Y:S01]  /*03e0*/  SHFL.BFLY PT, R11, R4, 0x10, 0x1f ;  /* 0x0e001f00040b7f89 */ /* 0x000e6200000e0000 */
[----:B------:R-:W-:-:S02]  /*03f0*/  FSEL R5, R5, RZ, !P0 ;  /* 0x000000ff05057208 */ /* 0x000fc40004000000 */
[----:B------:R-:W-:Y:S02]  /*0400*/  FSEL R6, R6, RZ, !P0 ;  /* 0x000000ff06067208 */ /* 0x000fe40004000000 */
[----:B------:R-:W-:Y:S01]  /*0410*/  FSEL R7, R7, RZ, !P0 ;  /* 0x000000ff07077208 */ /* 0x000fe20004000000 */
[----:B------:R-:W2:Y:S01]  /*0420*/  SHFL.BFLY PT, R8, R5, 0x10, 0x1f ;  /* 0x0e001f0005087f89 */ /* 0x000ea200000e0000 */
[----:B------:R-:W-:-:S03]  /*0430*/  LOP3.LUT P0, RZ, R3, 0x18, RZ, 0xc0, !PT ;  /* 0x0000001803ff7812 */ /* 0x000fc6000780c0ff */
[----:B------:R-:W3:Y:S04]  /*0440*/  SHFL.BFLY PT, R15, R6, 0x10, 0x1f ;  /* 0x0e001f00060f7f89 */ /* 0x000ee800000e0000 */
[----:B------:R-:W4:Y:S01]  /*0450*/  SHFL.BFLY PT, R10, R7, 0x10, 0x1f ;  /* 0x0e001f00070a7f89 */ /* 0x000f2200000e0000 */
[----:B-1----:R-:W-:-:S05]  /*0460*/  FADD R11, R4, R11 ;  /* 0x0000000b040b7221 */ /* 0x002fca0000000000 */
[----:B------:R-:W1:Y:S01]  /*0470*/  SHFL.BFLY PT, R12, R11, 0x8, 0x1f ;  /* 0x0d001f000b0c7f89 */ /* 0x000e6200000e0000 */
[----:B--2---:R-:W-:Y:S01]  /*0480*/  FADD R13, R5, R8 ;  /* 0x00000008050d7221 */ /* 0x004fe20000000000 */
[----:B------:R-:W-:Y:S01]  /*0490*/  SHF.R.U32.HI R8, RZ, 0x5, R3 ;  /* 0x00000005ff087819 */ /* 0x000fe20000011603 */
[----:B---3--:R-:W-:-:S03]  /*04a0*/  FADD R15, R6, R15 ;  /* 0x0000000f060f7221 */ /* 0x008fc60000000000 */
[----:B------:R-:W2:Y:S01]  /*04b0*/  SHFL.BFLY PT, R14, R13, 0x8, 0x1f ;  /* 0x0d001f000d0e7f89 */ /* 0x000ea200000e0000 */
[----:B------:R-:W-:Y:S01]  /*04c0*/  SGXT.U32 R8, R8, 0x2 ;  /* 0x000000020808781a */ /* 0x000fe20000000000 */
[----:B----4-:R-:W-:Y:S02]  /*04d0*/  FADD R16, R7, R10 ;  /* 0x0000000a07107221 */ /* 0x010fe40000000000 */
[----:B------:R-:W3:Y:S01]  /*04e0*/  SHFL.BFLY PT, R4, R15, 0x8, 0x1f ;  /* 0x0d001f000f047f89 */ /* 0x000ee200000e0000 */
[----:B------:R-:W-:Y:S01]  /*04f0*/  LOP3.LUT R10, R9, 0x1c, RZ, 0xc0, !PT ;  /* 0x0000001c090a7812 */ /* 0x000fe200078ec0ff */
[----:B------:R-:W-:Y:S02]  /*0500*/  IMAD.SHL.U32 R6, R8, 0x4, RZ ;  /* 0x0000000408067824 */ /* 0x000fe400078e00ff */
[----:B------:R-:W4:Y:S02]  /*0510*/  SHFL.BFLY PT, R5, R16, 0x8, 0x1f ;  /* 0x0d001f0010057f89 */ /* 0x000f2400000e0000 */
[----:B------:R-:W-:-:S05]  /*0520*/  IMAD.SHL.U32 R17, R10, 0x10, RZ ;  /* 0x000000100a117824 */ /* 0x000fca00078e00ff */
[----:B------:R-:W-:Y:S01]  /*0530*/  LOP3.LUT R6, R17, R6, RZ, 0xfc, !PT ;  /* 0x0000000611067212 */ /* 0x000fe200078efcff */
[----:B-1----:R-:W-:-:S05]  /*0540*/  FADD R7, R11, R12 ;  /* 0x0000000c0b077221 */ /* 0x002fca0000000000 */
[----:B------:R-:W-:Y:S01]  /*0550*/  @!P0 STS [R6+UR4], R7 ;  /* 0x0000000706008988 */ /* 0x000fe20008000804 */
[----:B--2---:R-:W-:Y:S01]  /*0560*/  FADD R13, R13, R14 ;  /* 0x0000000e0d0d7221 */ /* 0x004fe20000000000 */
[----:B---3--:R-:W-:-:S04]  /*0570*/  FADD R15, R15, R4 ;  /* 0x000000040f0f7221 */ /* 0x008fc80000000000 */
[----:B------:R1:W-:Y:S01]  /*0580*/  @!P0 STS [R6+UR4+0x10], R13 ;  /* 0x0000100d06008988 */ /* 0x0003e20008000804 */
[----:B----4-:R-:W-:-:S03]  /*0590*/  FADD R19, R16, R5 ;  /* 0x0000000510137221 */ /* 0x010fc60000000000 */
[----:B------:R-:W-:Y:S04]  /*05a0*/  @!P0 STS [R6+UR4+0x20], R15 ;  /* 0x0000200f06008988 */ /* 0x000fe80008000804 */
[----:B------:R-:W-:Y:S01]  /*05b0*/  @!P0 STS [R6+UR4+0x30], R19 ;  /* 0x0000301306008988 */ /* 0x000fe20008000804 */
[----:B------:R-:W-:Y:S01]  /*05c0*/  BAR.SYNC.DEFER_BLOCKING 0x0 ;  /* 0x0000000000007b1d */ /* 0x000fe20000010000 */
[----:B------:R-:W-:Y:S01]  /*05d0*/  LOP3.LUT P0, RZ, R3, 0x3, RZ, 0xc0, !PT ;  /* 0x0000000303ff7812 */ /* 0x000fe2000780c0ff */
[----:B-1----:R-:W-:-:S03]  /*05e0*/  VIADD R13, R17, UR4 ;  /* 0x00000004110d7c36 */ /* 0x002fc60008000000 */
[C---:B------:R-:W-:Y:S01]  /*05f0*/  ISETP.LT.AND P0, PT, R3.reuse, 0x80, !P0 ;  /* 0x000000800300780c */ /* 0x040fe20004701270 */
[----:B------:R-:W-:Y:S01]  /*0600*/  IMAD R13, R10, -0xc, R13 ;  /* 0xfffffff40a0d7824 */ /* 0x000fe200078e020d */
[----:B------:R-:W1:Y:S04]  /*0610*/  @!P1 LDS R2, [R9+UR4] ;  /* 0x0000000409029984 */ /* 0x000e680008000800 */
[----:B-1----:R-:W1:Y:S02]  /*0620*/  SHFL.BFLY PT, R5, R2, 0x2, 0x1f ;  /* 0x0c401f0002057f89 */ /* 0x002e6400000e0000 */
[----:B-1----:R-:W-:Y:S01]  /*0630*/  FADD R11, R2, R5 ;  /* 0x00000005020b7221 */ /* 0x002fe20000000000 */
[----:B------:R-:W-:Y:S02]  /*0640*/  LOP3.LUT R2, R3, 0x1f, RZ, 0xc0, !PT ;  /* 0x0000001f03027812 */ /* 0x000fe400078ec0ff */
[----:B------:R-:W-:-:S02]  /*0650*/  LOP3.LUT R3, R0, 0x1f, R3, 0xf8, !PT ;  /* 0x0000001f00037812 */ /* 0x000fc400078ef803 */
[----:B------:R-:W1:Y:S01]  /*0660*/  SHFL.BFLY PT, R4, R11, 0x1, 0x1f ;  /* 0x0c201f000b047f89 */ /* 0x000e6200000e0000 */
[----:B------:R-:W-:Y:S01]  /*0670*/  LEA R14, R2, UR4, 0x2 ;  /* 0x00000004020e7c11 */ /* 0x000fe2000f8e10ff */
[----:B-1----:R-:W-:Y:S02]  /*0680*/  FADD R12, R11, R4 ;  /* 0x000000040b0c7221 */ /* 0x002fe40000000000 */
[----:B------:R-:W1:Y:S03]  /*0690*/  LDC.64 R10, c[0x0][0x210] ;  /* 0x00008400ff0a7b82 */ /* 0x000e660000000a00 */
[----:B------:R-:W-:Y:S05]  /*06a0*/  @P0 STS [R9+UR4], R12 ;  /* 0x0000000c09000988 */ /* 0x000fea0008000804 */
[----:B------:R-:W-:Y:S01]  /*06b0*/  BAR.SYNC.DEFER_BLOCKING 0x0 ;  /* 0x0000000000007b1d */ /* 0x000fe20000010000 */
[----:B------:R-:W-:-:S04]  /*06c0*/  ISETP.GE.AND P0, PT, R3, 0x240, PT ;  /* 0x000002400300780c */ /* 0x000fc80003f06270 */
[----:B------:R-:W-:Y:S01]  /*06d0*/  ISETP.EQ.AND P0, PT, R8, RZ, !P0 ;  /* 0x000000ff0800720c */ /* 0x000fe20004702270 */
[----:B-1----:R-:W-:Y:S01]  /*06e0*/  IMAD.WIDE R2, R3, 0x4, R10 ;  /* 0x0000000403027825 */ /* 0x002fe200078e020a */
[----:B------:R-:W-:Y:S04]  /*06f0*/  LDS R4, [R17+UR4] ;  /* 0x0000000411047984 */ /* 0x000fe80008000800 */
[----:B------:R-:W-:Y:S04]  /*0700*/  LDS R5, [R17+UR4+0x10] ;  /* 0x0000100411057984 */ /* 0x000fe80008000800 */
[----:B------:R-:W-:Y:S04]  /*0710*/  LDS R6, [R17+UR4+0x20] ;  /* 0x0000200411067984 */ /* 0x000fe80008000800 */
[----:B------:R-:W1:Y:S01]  /*0720*/  LDS R7, [R17+UR4+0x30] ;  /* 0x0000300411077984 */ /* 0x000e620008000800 */
[----:B------:R-:W-:Y:S06]  /*0730*/  BAR.SYNC.DEFER_BLOCKING 0x0 ;  /* 0x0000000000007b1d */ /* 0x000fec0000010000 */
[----:B-1----:R1:W-:Y:S02]  /*0740*/  STS.128 [R13], R4 ;  /* 0x000000040d007388 */ /* 0x0023e40000000c00 */
[----:B------:R-:W-:Y:S06]  /*0750*/  BAR.SYNC.DEFER_BLOCKING 0x0 ;  /* 0x0000000000007b1d */ /* 0x000fec0000010000 */
[----:B------:R-:W2:Y:S02]  /*0760*/  LDS R14, [R14] ;  /* 0x000000000e0e7984 */ /* 0x000ea40000000800 */
[----:B------:R-:W-:Y:S06]  /*0770*/  BAR.SYNC.DEFER_BLOCKING 0x0 ;  /* 0x0000000000007b1d */ /* 0x000fec0000010000 */
[----:B-1----:R-:W-:Y:S05]  /*0780*/  @!P0 EXIT ;  /* 0x000000000000894d */ /* 0x002fea0003800000 */
[----:B--2---:R-:W-:-:S05]  /*0790*/  FMUL R5, R14, 0.0625 ;  /* 0x3d8000000e057820 */ /* 0x004fca0000400000 */
[----:B------:R-:W-:Y:S01]  /*07a0*/  STG.E desc[UR6][R2.64], R5 ;  /* 0x0000000502007986 */ /* 0x000fe2000c101906 */
[----:B------:R-:W-:Y:S05]  /*07b0*/  EXIT ;  /* 0x000000000000794d */ /* 0x000fea0003800000 */
.L_x_0:
[----:B------:R-:W-:-:S00]  /*07c0*/  BRA `(.L_x_0) ;  /* 0xfffffffc00fc7947 */ /* 0x000fc0000383ffff */
[----:B------:R-:W-:-:S00]  /*07d0*/  NOP ;  /* 0x0000000000007918 */ /* 0x000fc00000000000 */
        /* <DEDUP_REMOVED lines=10> */
.L_x_1:


//--------------------- .nv.shared.triton_per_fused_hardswish_mean_39 --------------------------
	.section	.nv.shared.triton_per_fused_hardswish_mean_39,"aw",@nobits
	.sectionflags	@""
	.align	16
	.zero		1024


//--------------------- .nv.constant0.triton_per_fused_hardswish_mean_39 --------------------------
	.section	.nv.constant0.triton_per_fused_hardswish_mean_39,"a",@progbits
	.sectionflags	@""
	.align	4
.nv.constant0.triton_per_fused_hardswish_mean_39:
	.zero		552
